//
// Generated by NVIDIA NVVM Compiler
//
// Compiler Build ID: CL-36424714
// Cuda compilation tools, release 13.0, V13.0.88
// Based on NVVM 20.0.0
//

.version 9.0
.target sm_100
.address_size 64

	// .globl	_Z14drawGoodCirclePcii

.visible .entry _Z14drawGoodCirclePcii(
	.param .u64 .ptr .align 1 _Z14drawGoodCirclePcii_param_0,
	.param .u32 _Z14drawGoodCirclePcii_param_1,
	.param .u32 _Z14drawGoodCirclePcii_param_2
)
{
	.reg .pred 	%p<18>;
	.reg .b16 	%rs<3>;
	.reg .b32 	%r<40>;
	.reg .b64 	%rd<5>;

	ld.param.u64 	%rd1, [_Z14drawGoodCirclePcii_param_0];
	ld.param.u32 	%r3, [_Z14drawGoodCirclePcii_param_1];
	ld.param.u32 	%r5, [_Z14drawGoodCirclePcii_param_2];
	mov.u32 	%r6, %ctaid.x;
	mov.u32 	%r7, %ntid.x;
	mov.u32 	%r8, %tid.x;
	mad.lo.s32 	%r1, %r6, %r7, %r8;
	mov.u32 	%r9, %ctaid.y;
	mov.u32 	%r10, %ntid.y;
	mov.u32 	%r11, %tid.y;
	mad.lo.s32 	%r12, %r9, %r10, %r11;
	setp.ge.s32 	%p3, %r1, %r3;
	setp.ge.s32 	%p4, %r12, %r5;
	or.pred  	%p5, %p3, %p4;
	@%p5 bra 	$L__BB0_5;
	setp.eq.s32 	%p7, %r1, 0;
	add.s32 	%r13, %r3, -1;
	setp.eq.s32 	%p8, %r1, %r13;
	or.pred  	%p9, %p7, %p8;
	mov.pred 	%p17, -1;
	@%p9 bra 	$L__BB0_4;
	setp.eq.s32 	%p11, %r12, 0;
	setp.gt.s32 	%p12, %r1, -1;
	and.pred  	%p13, %p11, %p12;
	@%p13 bra 	$L__BB0_4;
	setp.gt.s32 	%p14, %r1, -1;
	add.s32 	%r14, %r5, -1;
	setp.eq.s32 	%p15, %r12, %r14;
	and.pred  	%p17, %p14, %p15;
$L__BB0_4:
	min.s32 	%r15, %r3, %r5;
	mul.lo.s32 	%r16, %r15, 5;
	mul.hi.s32 	%r17, %r16, 715827883;
	shr.u32 	%r18, %r17, 31;
	shr.s32 	%r19, %r17, 1;
	add.s32 	%r20, %r19, %r18;
	shr.u32 	%r21, %r3, 31;
	add.s32 	%r22, %r3, %r21;
	shr.s32 	%r23, %r22, 1;
	sub.s32 	%r24, %r1, %r23;
	shr.u32 	%r25, %r24, 31;
	add.s32 	%r26, %r24, %r25;
	shr.s32 	%r27, %r26, 1;
	shr.u32 	%r28, %r5, 1;
	sub.s32 	%r29, %r12, %r28;
	mul.lo.s32 	%r30, %r20, %r20;
	mul.lo.s32 	%r31, %r29, %r29;
	mad.lo.s32 	%r32, %r27, %r27, %r31;
	sub.s32 	%r33, %r32, %r30;
	abs.s32 	%r34, %r33;
	shl.b32 	%r35, %r20, 1;
	mul.hi.s32 	%r36, %r35, 1431655766;
	shr.u32 	%r37, %r36, 31;
	add.s32 	%r38, %r36, %r37;
	setp.lt.s32 	%p16, %r34, %r38;
	selp.b16 	%rs1, 42, 32, %p16;
	selp.b16 	%rs2, 46, %rs1, %p17;
	mad.lo.s32 	%r39, %r3, %r12, %r1;
	cvt.s64.s32 	%rd2, %r39;
	cvta.to.global.u64 	%rd3, %rd1;
	add.s64 	%rd4, %rd3, %rd2;
	st.global.u8 	[%rd4], %rs2;
$L__BB0_5:
	ret;

}


// ===== COMPILED SASS (sm_100) =====

	.target	sm_100

	.elftype	@"ET_EXEC"


//--------------------- .note.nv.tkinfo           --------------------------
	.section	.note.nv.tkinfo,"",@"SHT_NOTE"
	.sectionflags	@"SHF_NOTE_NV_TKINFO"
	.tkinfo
        /*0018*/ 	.word	0x00000002
        /*0030*/ 	.string	""
        /*0030*/ 	.string	"ptxas"
        /*0030*/ 	.string	"Cuda compilation tools, release 13.0, V13.0.88"
        /*0030*/ 	.string	"Build cuda_13.0.r13.0/compiler.36424714_0"
        /*0030*/ 	.string	"-arch sm_100 -m 64 "



//--------------------- .note.nv.cuinfo           --------------------------
	.section	.note.nv.cuinfo,"",@"SHT_NOTE"
	.sectionflags	@"SHF_NOTE_NV_CUINFO"
        /*0018*/ 	.short	0x0002
        /*001a*/ 	.short	0x0064
        /*001c*/ 	.short	0x0082
	.zero		2


//--------------------- .nv.info                  --------------------------
	.section	.nv.info,"",@"SHT_CUDA_INFO"
	.align	4


	//----- nvinfo : EIATTR_REGCOUNT
	.align		4
        /*0000*/ 	.byte	0x04, 0x2f
        /*0002*/ 	.short	(.L_1 - .L_0)
	.align		4
.L_0:
        /*0004*/ 	.word	index@(_Z14drawGoodCirclePcii)
        /*0008*/ 	.word	0x0000000c


	//----- nvinfo : EIATTR_FRAME_SIZE
	.align		4
.L_1:
        /*000c*/ 	.byte	0x04, 0x11
        /*000e*/ 	.short	(.L_3 - .L_2)
	.align		4
.L_2:
        /*0010*/ 	.word	index@(_Z14drawGoodCirclePcii)
        /*0014*/ 	.word	0x00000000


	//----- nvinfo : EIATTR_MIN_STACK_SIZE
	.align		4
.L_3:
        /*0018*/ 	.byte	0x04, 0x12
        /*001a*/ 	.short	(.L_5 - .L_4)
	.align		4
.L_4:
        /*001c*/ 	.word	index@(_Z14drawGoodCirclePcii)
        /*0020*/ 	.word	0x00000000
.L_5:


//--------------------- .nv.compat                --------------------------
	.section	.nv.compat,"",@"SHT_CUDA_COMPAT_INFO"
	.align	4
        /*0000*/ 	.byte	0x02, 0x09, 0x00, 0x00, 0x02, 0x02, 0x01, 0x00, 0x02, 0x05, 0x05, 0x00, 0x03, 0x07, 0x01, 0x01
        /*0010*/ 	.byte	0x02, 0x03, 0x00, 0x00, 0x02, 0x06, 0x01, 0x00, 0x04, 0x0b, 0x08, 0x00, 0x09, 0x00, 0x00, 0x00
        /*0020*/ 	.byte	0x00, 0x00, 0x00, 0x00


//--------------------- .nv.info._Z14drawGoodCirclePcii --------------------------
	.section	.nv.info._Z14drawGoodCirclePcii,"",@"SHT_CUDA_INFO"
	.sectionflags	@""
	.align	4


	//----- nvinfo : EIATTR_CUDA_API_VERSION
	.align		4
        /*0000*/ 	.byte	0x04, 0x37
        /*0002*/ 	.short	(.L_7 - .L_6)
.L_6:
        /*0004*/ 	.word	0x00000082


	//----- nvinfo : EIATTR_KPARAM_INFO
	.align		4
.L_7:
        /*0008*/ 	.byte	0x04, 0x17
        /*000a*/ 	.short	(.L_9 - .L_8)
.L_8:
        /*000c*/ 	.word	0x00000000
        /*0010*/ 	.short	0x0002
        /*0012*/ 	.short	0x000c
        /*0014*/ 	.byte	0x00, 0xf0, 0x11, 0x00


	//----- nvinfo : EIATTR_KPARAM_INFO
	.align		4
.L_9:
        /*0018*/ 	.byte	0x04, 0x17
        /*001a*/ 	.short	(.L_11 - .L_10)
.L_10:
        /*001c*/ 	.word	0x00000000
        /*0020*/ 	.short	0x0001
        /*0022*/ 	.short	0x0008
        /*0024*/ 	.byte	0x00, 0xf0, 0x11, 0x00


	//----- nvinfo : EIATTR_KPARAM_INFO
	.align		4
.L_11:
        /*0028*/ 	.byte	0x04, 0x17
        /*002a*/ 	.short	(.L_13 - .L_12)
.L_12:
        /*002c*/ 	.word	0x00000000
        /*0030*/ 	.short	0x0000
        /*0032*/ 	.short	0x0000
        /*0034*/ 	.byte	0x00, 0xf5, 0x21, 0x00


	//----- nvinfo : EIATTR_SPARSE_MMA_MASK
	.align		4
.L_13:
        /*0038*/ 	.byte	0x03, 0x50
        /*003a*/ 	.short	0x0000


	//----- nvinfo : EIATTR_MAXREG_COUNT
	.align		4
        /*003c*/ 	.byte	0x03, 0x1b
        /*003e*/ 	.short	0x00ff


	//----- nvinfo : EIATTR_MERCURY_ISA_VERSION
	.align		4
        /*0040*/ 	.byte	0x03, 0x5f
        /*0042*/ 	.short	0x0101


	//----- nvinfo : EIATTR_VRC_CTA_INIT_COUNT
	.align		4
        /*0044*/ 	.byte	0x02, 0x4a
	.zero		1
	.zero		1


	//----- nvinfo : EIATTR_EXIT_INSTR_OFFSETS
	.align		4
        /*0048*/ 	.byte	0x04, 0x1c
        /*004a*/ 	.short	(.L_15 - .L_14)


	//   ....[0]....
.L_14:
        /*004c*/ 	.word	0x000000c0


	//   ....[1]....
        /*0050*/ 	.word	0x00000350


	//----- nvinfo : EIATTR_CBANK_PARAM_SIZE
	.align		4
.L_15:
        /*0054*/ 	.byte	0x03, 0x19
        /*0056*/ 	.short	0x0010


	//----- nvinfo : EIATTR_PARAM_CBANK
	.align		4
        /*0058*/ 	.byte	0x04, 0x0a
        /*005a*/ 	.short	(.L_17 - .L_16)
	.align		4
.L_16:
        /*005c*/ 	.word	index@(.nv.constant0._Z14drawGoodCirclePcii)
        /*0060*/ 	.short	0x0380
        /*0062*/ 	.short	0x0010


	//----- nvinfo : EIATTR_SW_WAR
	.align		4
.L_17:
        /*0064*/ 	.byte	0x04, 0x36
        /*0066*/ 	.short	(.L_19 - .L_18)
.L_18:
        /*0068*/ 	.word	0x00000008
.L_19:


//--------------------- .nv.callgraph             --------------------------
	.section	.nv.callgraph,"",@"SHT_CUDA_CALLGRAPH"
	.align	4
	.sectionentsize	8
	.align		4
        /*0000*/ 	.word	0x00000000
	.align		4
        /*0004*/ 	.word	0xffffffff
	.align		4
        /*0008*/ 	.word	0x00000000
	.align		4
        /*000c*/ 	.word	0xfffffffe
	.align		4
        /*0010*/ 	.word	0x00000000
	.align		4
        /*0014*/ 	.word	0xfffffffd
	.align		4
        /*0018*/ 	.word	0x00000000
	.align		4
        /*001c*/ 	.word	0xfffffffc


//--------------------- .text._Z14drawGoodCirclePcii --------------------------
	.section	.text._Z14drawGoodCirclePcii,"ax",@progbits
	.align	128
        .global         _Z14drawGoodCirclePcii
        .type           _Z14drawGoodCirclePcii,@function
        .size           _Z14drawGoodCirclePcii,(.L_x_1 - _Z14drawGoodCirclePcii)
        .other          _Z14drawGoodCirclePcii,@"STO_CUDA_ENTRY STV_DEFAULT"
_Z14drawGoodCirclePcii:
.text._Z14drawGoodCirclePcii:
[----:B------:R-:W-:Y:S01]  /*0000*/  LDC R1, c[0x0][0x37c] ;  /* 0x0000df00ff017b82 */ /* 0x000fe20000000800 */
[----:B------:R-:W0:Y:S07]  /*0010*/  S2R R7, SR_TID.Y ;  /* 0x0000000000077919 */ /* 0x000e2e0000002200 */
[----:B------:R-:W1:Y:S01]  /*0020*/  LDC R5, c[0x0][0x360] ;  /* 0x0000d800ff057b82 */ /* 0x000e620000000800 */
[----:B------:R-:W1:Y:S07]  /*0030*/  S2R R4, SR_TID.X ;  /* 0x0000000000047919 */ /* 0x000e6e0000002100 */
[----:B------:R-:W0:Y:S08]  /*0040*/  S2UR UR5, SR_CTAID.Y ;  /* 0x00000000000579c3 */ /* 0x000e300000002600 */
[----:B------:R-:W0:Y:S08]  /*0050*/  LDC R0, c[0x0][0x364] ;  /* 0x0000d900ff007b82 */ /* 0x000e300000000800 */
[----:B------:R-:W1:Y:S08]  /*0060*/  S2UR UR4, SR_CTAID.X ;  /* 0x00000000000479c3 */ /* 0x000e700000002500 */
[----:B------:R-:W2:Y:S01]  /*0070*/  LDC.64 R2, c[0x0][0x388] ;  /* 0x0000e200ff027b82 */ /* 0x000ea20000000a00 */
[----:B0-----:R-:W-:-:S02]  /*0080*/  IMAD R0, R0, UR5, R7 ;  /* 0x0000000500007c24 */ /* 0x001fc4000f8e0207 */
[----:B-1----:R-:W-:-:S03]  /*0090*/  IMAD R5, R5, UR4, R4 ;  /* 0x0000000405057c24 */ /* 0x002fc6000f8e0204 */
[----:B--2---:R-:W-:-:S04]  /*00a0*/  ISETP.GE.AND P0, PT, R0, R3, PT ;  /* 0x000000030000720c */ /* 0x004fc80003f06270 */
[----:B------:R-:W-:-:S13]  /*00b0*/  ISETP.GE.OR P0, PT, R5, R2, P0 ;  /* 0x000000020500720c */ /* 0x000fda0000706670 */
[----:B------:R-:W-:Y:S05]  /*00c0*/  @P0 EXIT ;  /* 0x000000000000094d */ /* 0x000fea0003800000 */
[-C--:B------:R-:W-:Y:S01]  /*00d0*/  VIMNMX R4, PT, PT, R3, R2.reuse, PT ;  /* 0x0000000203047248 */ /* 0x080fe20003fe0100 */
[----:B------:R-:W0:Y:S01]  /*00e0*/  LDCU.64 UR6, c[0x0][0x380] ;  /* 0x00007000ff0677ac */ /* 0x000e220008000a00 */
[----:B------:R-:W-:Y:S02]  /*00f0*/  LEA.HI R7, R2, R2, RZ, 0x1 ;  /* 0x0000000202077211 */ /* 0x000fe400078f08ff */
[C---:B------:R-:W-:Y:S01]  /*0100*/  ISETP.GT.AND P0, PT, R5.reuse, -0x1, PT ;  /* 0xffffffff0500780c */ /* 0x040fe20003f04270 */
[----:B------:R-:W-:Y:S01]  /*0110*/  IMAD R6, R4, 0x5, RZ ;  /* 0x0000000504067824 */ /* 0x000fe200078e02ff */
[----:B------:R-:W-:Y:S01]  /*0120*/  SHF.R.S32.HI R8, RZ, 0x1, R7 ;  /* 0x00000001ff087819 */ /* 0x000fe20000011407 */
[----:B------:R-:W-:Y:S01]  /*0130*/  VIADD R4, R2, 0xffffffff ;  /* 0xffffffff02047836 */ /* 0x000fe20000000000 */
[----:B------:R-:W-:Y:S01]  /*0140*/  SHF.R.U32.HI R9, RZ, 0x1, R3 ;  /* 0x00000001ff097819 */ /* 0x000fe20000011603 */
[----:B------:R-:W-:Y:S01]  /*0150*/  IMAD.HI R6, R6, 0x2aaaaaab, RZ ;  /* 0x2aaaaaab06067827 */ /* 0x000fe200078e02ff */
[C---:B------:R-:W-:Y:S01]  /*0160*/  ISETP.EQ.AND P1, PT, R0.reuse, RZ, P0 ;  /* 0x000000ff0000720c */ /* 0x040fe20000722270 */
[----:B------:R-:W1:Y:S01]  /*0170*/  LDCU.64 UR4, c[0x0][0x358] ;  /* 0x00006b00ff0477ac */ /* 0x000e620008000a00 */
[C---:B------:R-:W-:Y:S01]  /*0180*/  ISETP.NE.AND P2, PT, R5.reuse, R4, PT ;  /* 0x000000040500720c */ /* 0x040fe20003f45270 */
[C---:B------:R-:W-:Y:S01]  /*0190*/  IMAD.IADD R8, R5.reuse, 0x1, -R8 ;  /* 0x0000000105087824 */ /* 0x040fe200078e0a08 */
[----:B------:R-:W-:Y:S01]  /*01a0*/  SHF.R.S32.HI R7, RZ, 0x1, R6 ;  /* 0x00000001ff077819 */ /* 0x000fe20000011406 */
[----:B------:R-:W-:Y:S01]  /*01b0*/  IMAD.IADD R9, R0, 0x1, -R9 ;  /* 0x0000000100097824 */ /* 0x000fe200078e0a09 */
[----:B------:R-:W-:-:S02]  /*01c0*/  ISETP.EQ.OR P0, PT, R5, RZ, !P2 ;  /* 0x000000ff0500720c */ /* 0x000fc40005702670 */
[----:B------:R-:W-:Y:S01]  /*01d0*/  LEA.HI R8, R8, R8, RZ, 0x1 ;  /* 0x0000000808087211 */ /* 0x000fe200078f08ff */
[----:B------:R-:W-:Y:S01]  /*01e0*/  IMAD R9, R9, R9, RZ ;  /* 0x0000000909097224 */ /* 0x000fe200078e02ff */
[----:B------:R-:W-:Y:S02]  /*01f0*/  PLOP3.LUT P1, PT, P0, P1, PT, 0xf8, 0x8f ;  /* 0x00000000008f781c */ /* 0x000fe40000723f70 */
[----:B------:R-:W-:Y:S02]  /*0200*/  LEA.HI R7, R6, R7, RZ, 0x1 ;  /* 0x0000000706077211 */ /* 0x000fe400078f08ff */
[----:B------:R-:W-:Y:S02]  /*0210*/  SHF.R.S32.HI R8, RZ, 0x1, R8 ;  /* 0x00000001ff087819 */ /* 0x000fe40000011408 */
[----:B------:R-:W-:Y:S01]  /*0220*/  PLOP3.LUT P0, PT, PT, PT, PT, 0x80, 0x8 ;  /* 0x000000000008781c */ /* 0x000fe20003f0f070 */
[----:B------:R-:W-:Y:S02]  /*0230*/  IMAD.MOV R6, RZ, RZ, -R7 ;  /* 0x000000ffff067224 */ /* 0x000fe400078e0a07 */
[----:B------:R-:W-:-:S02]  /*0240*/  IMAD R8, R8, R8, R9 ;  /* 0x0000000808087224 */ /* 0x000fc400078e0209 */
[C---:B------:R-:W-:Y:S02]  /*0250*/  IMAD.SHL.U32 R4, R7.reuse, 0x2, RZ ;  /* 0x0000000207047824 */ /* 0x040fe400078e00ff */
[----:B------:R-:W-:Y:S02]  /*0260*/  IMAD R8, R7, R6, R8 ;  /* 0x0000000607087224 */ /* 0x000fe400078e0208 */
[----:B------:R-:W-:-:S03]  /*0270*/  IMAD.HI R4, R4, 0x55555556, RZ ;  /* 0x5555555604047827 */ /* 0x000fc600078e02ff */
[----:B------:R-:W-:Y:S01]  /*0280*/  IABS R7, R8 ;  /* 0x0000000800077213 */ /* 0x000fe20000000000 */
[----:B------:R-:W-:Y:S01]  /*0290*/  @!P1 VIADD R3, R3, 0xffffffff ;  /* 0xffffffff03039836 */ /* 0x000fe20000000000 */
[----:B------:R-:W-:Y:S01]  /*02a0*/  LEA.HI R4, R4, R4, RZ, 0x1 ;  /* 0x0000000404047211 */ /* 0x000fe200078f08ff */
[----:B------:R-:W-:-:S03]  /*02b0*/  IMAD R6, R0, R2, R5 ;  /* 0x0000000200067224 */ /* 0x000fc600078e0205 */
[----:B------:R-:W-:Y:S01]  /*02c0*/  @!P1 ISETP.NE.AND P3, PT, R0, R3, PT ;  /* 0x000000030000920c */ /* 0x000fe20003f65270 */
[----:B------:R-:W-:Y:S01]  /*02d0*/  IMAD.MOV.U32 R0, RZ, RZ, 0x2a ;  /* 0x0000002aff007424 */ /* 0x000fe200078e00ff */
[----:B------:R-:W-:Y:S02]  /*02e0*/  ISETP.GE.AND P2, PT, R7, R4, PT ;  /* 0x000000040700720c */ /* 0x000fe40003f46270 */
[----:B------:R-:W-:Y:S02]  /*02f0*/  @!P1 ISETP.GT.AND P0, PT, R5, -0x1, !P3 ;  /* 0xffffffff0500980c */ /* 0x000fe40005f04270 */
[----:B0-----:R-:W-:Y:S02]  /*0300*/  IADD3 R2, P1, PT, R6, UR6, RZ ;  /* 0x0000000606027c10 */ /* 0x001fe4000ff3e0ff */
[----:B------:R-:W-:Y:S02]  /*0310*/  SEL R0, R0, 0x20, !P2 ;  /* 0x0000002000007807 */ /* 0x000fe40005000000 */
[----:B------:R-:W-:-:S02]  /*0320*/  LEA.HI.X.SX32 R3, R6, UR7, 0x1, P1 ;  /* 0x0000000706037c11 */ /* 0x000fc400088f0eff */
[----:B------:R-:W-:-:S05]  /*0330*/  SEL R5, R0, 0x2e, !P0 ;  /* 0x0000002e00057807 */ /* 0x000fca0004000000 */
[----:B-1----:R-:W-:Y:S01]  /*0340*/  STG.E.U8 desc[UR4][R2.64], R5 ;  /* 0x0000000502007986 */ /* 0x002fe2000c101104 */
[----:B------:R-:W-:Y:S05]  /*0350*/  EXIT ;  /* 0x000000000000794d */ /* 0x000fea0003800000 */
.L_x_0:
[----:B------:R-:W-:-:S00]  /*0360*/  BRA `(.L_x_0) ;  /* 0xfffffffc00fc7947 */ /* 0x000fc0000383ffff */
[----:B------:R-:W-:-:S00]  /*0370*/  NOP ;  /* 0x0000000000007918 */ /* 0x000fc00000000000 */
        /* <DEDUP_REMOVED lines=8> */
.L_x_1:


//--------------------- .nv.shared.reserved.0     --------------------------
	.section	.nv.shared.reserved.0,"aw",@nobits
	.weak		__nv_reservedSMEM_offset_0_alias
	.size		__nv_reservedSMEM_offset_0_alias, 0, 64
	.other		__nv_reservedSMEM_offset_0_alias,@"STO_CUDA_RESERVED_SHARED STV_DEFAULT"
__nv_reservedSMEM_offset_0_alias:
	.zero		0
	.zero		64


//--------------------- .nv.constant0._Z14drawGoodCirclePcii --------------------------
	.section	.nv.constant0._Z14drawGoodCirclePcii,"a",@progbits
	.sectionflags	@""
	.align	4
.nv.constant0._Z14drawGoodCirclePcii:
	.zero		912


//--------------------- SYMBOLS --------------------------

	.type		.nv.reservedSmem.offset0,@object
	.size		.nv.reservedSmem.offset0,0x4
